	.headerflags	@"EF_CUDA_TEXMODE_UNIFIED EF_CUDA_64BIT_ADDRESS EF_CUDA_ACCELERATORS EF_CUDA_SM90 EF_CUDA_VIRTUAL_SM(EF_CUDA_SM90)"
	.elftype	@"ET_EXEC"


//--------------------- .nv.info                  --------------------------
	.section	.nv.info,"",@"SHT_CUDA_INFO"
	.align	4


	//----- nvinfo : EIATTR_REGCOUNT
	.align		4
        /*0000*/ 	.byte	0x04, 0x2f
        /*0002*/ 	.short	(.L_1 - .L_0)
	.align		4
.L_0:
        /*0004*/ 	.word	index@(triton_poi_fused_threshold_backward_30)
        /*0008*/ 	.word	0x0000001b


	//----- nvinfo : EIATTR_MIN_STACK_SIZE
	.align		4
.L_1:
        /*000c*/ 	.byte	0x04, 0x12
        /*000e*/ 	.short	(.L_3 - .L_2)
	.align		4
.L_2:
        /*0010*/ 	.word	index@(triton_poi_fused_threshold_backward_30)
        /*0014*/ 	.word	0x00000000


	//----- nvinfo : EIATTR_FRAME_SIZE
	.align		4
.L_3:
        /*0018*/ 	.byte	0x04, 0x11
        /*001a*/ 	.short	(.L_5 - .L_4)
	.align		4
.L_4:
        /*001c*/ 	.word	index@(triton_poi_fused_threshold_backward_30)
        /*0020*/ 	.word	0x00000000


	//----- nvinfo : EIATTR_MIN_STACK_SIZE
	.align		4
.L_5:
        /*0024*/ 	.byte	0x04, 0x12
        /*0026*/ 	.short	(.L_7 - .L_6)
	.align		4
.L_6:
        /*0028*/ 	.word	index@(triton_poi_fused_threshold_backward_30)
        /*002c*/ 	.word	0x00000000
.L_7:


//--------------------- .nv.info.triton_poi_fused_threshold_backward_30 --------------------------
	.section	.nv.info.triton_poi_fused_threshold_backward_30,"",@"SHT_CUDA_INFO"
	.sectionflags	@""
	.align	4


	//----- nvinfo : EIATTR_CUDA_API_VERSION
	.align		4
        /*0000*/ 	.byte	0x04, 0x37
        /*0002*/ 	.short	(.L_9 - .L_8)
.L_8:
        /*0004*/ 	.word	0x0000007c


	//----- nvinfo : EIATTR_KPARAM_INFO
	.align		4
.L_9:
        /*0008*/ 	.byte	0x04, 0x17
        /*000a*/ 	.short	(.L_11 - .L_10)
.L_10:
        /*000c*/ 	.word	0x00000000
        /*0010*/ 	.short	0x0003
        /*0012*/ 	.short	0x0014
        /*0014*/ 	.byte	0x00, 0xf0, 0x11, 0x00


	//----- nvinfo : EIATTR_KPARAM_INFO
	.align		4
.L_11:
        /*0018*/ 	.byte	0x04, 0x17
        /*001a*/ 	.short	(.L_13 - .L_12)
.L_12:
        /*001c*/ 	.word	0x00000000
        /*0020*/ 	.short	0x0002
        /*0022*/ 	.short	0x0010
        /*0024*/ 	.byte	0x00, 0xf0, 0x11, 0x00


	//----- nvinfo : EIATTR_KPARAM_INFO
	.align		4
.L_13:
        /*0028*/ 	.byte	0x04, 0x17
        /*002a*/ 	.short	(.L_15 - .L_14)
.L_14:
        /*002c*/ 	.word	0x00000000
        /*0030*/ 	.short	0x0001
        /*0032*/ 	.short	0x0008
        /*0034*/ 	.byte	0x00, 0xf4, 0x21, 0x00


	//----- nvinfo : EIATTR_KPARAM_INFO
	.align		4
.L_15:
        /*0038*/ 	.byte	0x04, 0x17
        /*003a*/ 	.short	(.L_17 - .L_16)
.L_16:
        /*003c*/ 	.word	0x00000000
        /*0040*/ 	.short	0x0000
        /*0042*/ 	.short	0x0000
        /*0044*/ 	.byte	0x00, 0xf4, 0x21, 0x00


	//----- nvinfo : EIATTR_SPARSE_MMA_MASK
	.align		4
.L_17:
        /*0048*/ 	.byte	0x03, 0x50
        /*004a*/ 	.short	0x0000


	//----- nvinfo : EIATTR_MAXREG_COUNT
	.align		4
        /*004c*/ 	.byte	0x03, 0x1b
        /*004e*/ 	.short	0x00ff


	//----- nvinfo : EIATTR_EXIT_INSTR_OFFSETS
	.align		4
        /*0050*/ 	.byte	0x04, 0x1c
        /*0052*/ 	.short	(.L_19 - .L_18)


	//   ....[0]....
.L_18:
        /*0054*/ 	.word	0x000006f0


	//   ....[1]....
        /*0058*/ 	.word	0x00000710


	//----- nvinfo : EIATTR_REQNTID
	.align		4
.L_19:
        /*005c*/ 	.byte	0x04, 0x10
        /*005e*/ 	.short	(.L_21 - .L_20)
.L_20:
        /*0060*/ 	.word	0x00000080
        /*0064*/ 	.word	0x00000001
        /*0068*/ 	.word	0x00000001


	//----- nvinfo : EIATTR_CBANK_PARAM_SIZE
	.align		4
.L_21:
        /*006c*/ 	.byte	0x03, 0x19
        /*006e*/ 	.short	0x0018


	//----- nvinfo : EIATTR_PARAM_CBANK
	.align		4
        /*0070*/ 	.byte	0x04, 0x0a
        /*0072*/ 	.short	(.L_23 - .L_22)
	.align		4
.L_22:
        /*0074*/ 	.word	index@(.nv.constant0.triton_poi_fused_threshold_backward_30)
        /*0078*/ 	.short	0x0210
        /*007a*/ 	.short	0x0018


	//----- nvinfo : EIATTR_SW_WAR
	.align		4
.L_23:
        /*007c*/ 	.byte	0x04, 0x36
        /*007e*/ 	.short	(.L_25 - .L_24)
.L_24:
        /*0080*/ 	.word	0x00000008
.L_25:


//--------------------- .nv.callgraph             --------------------------
	.section	.nv.callgraph,"",@"SHT_CUDA_CALLGRAPH"
	.align	4
	.sectionentsize	8
	.align		4
        /*0000*/ 	.word	0x00000000
	.align		4
        /*0004*/ 	.word	0xffffffff
	.align		4
        /*0008*/ 	.word	0x00000000
	.align		4
        /*000c*/ 	.word	0xfffffffe
	.align		4
        /*0010*/ 	.word	0x00000000
	.align		4
        /*0014*/ 	.word	0xfffffffd
	.align		4
        /*0018*/ 	.word	0x00000000
	.align		4
        /*001c*/ 	.word	0xfffffffc


//--------------------- .text.triton_poi_fused_threshold_backward_30 --------------------------
	.section	.text.triton_poi_fused_threshold_backward_30,"ax",@progbits
	.sectionflags	@"SHF_BARRIERS=1"
	.align	128
        .global         triton_poi_fused_threshold_backward_30
        .type           triton_poi_fused_threshold_backward_30,@function
        .size           triton_poi_fused_threshold_backward_30,(.L_x_1 - triton_poi_fused_threshold_backward_30)
        .other          triton_poi_fused_threshold_backward_30,@"STO_CUDA_ENTRY STV_DEFAULT"
triton_poi_fused_threshold_backward_30:
.text.triton_poi_fused_threshold_backward_30:
[----:B------:R-:W0:Y:S02]  /*0000*/  LDC R1, c[0x0][0x28] ;  /* 0x00000a00ff017b82 */ /* 0x000e240000000800 */
[----:B------:R-:W1:Y:S01]  /*0010*/  S2R R2, SR_TID.X ;  /* 0x0000000000027919 */ /* 0x000e620000002100 */
[----:B------:R-:W2:Y:S01]  /*0020*/  LDC.64 R4, c[0x0][0x210] ;  /* 0x00008400ff047b82 */ /* 0x000ea20000000a00 */
[----:B------:R-:W-:Y:S01]  /*0030*/  ULDC.64 UR6, c[0x0][0x208] ;  /* 0x0000820000067ab9 */ /* 0x000fe20000000a00 */
[----:B------:R-:W3:Y:S01]  /*0040*/  S2R R0, SR_CTAID.X ;  /* 0x0000000000007919 */ /* 0x000ee20000002500 */
[----:B------:R-:W4:Y:S01]  /*0050*/  S2R R12, SR_CTAID.Y ;  /* 0x00000000000c7919 */ /* 0x000f220000002600 */
[----:B-1----:R-:W-:Y:S01]  /*0060*/  SHF.R.U32.HI R16, RZ, 0x3, R2 ;  /* 0x00000003ff107819 */ /* 0x002fe20000011602 */
[----:B------:R-:W-:Y:S02]  /*0070*/  IMAD.SHL.U32 R7, R2, 0x4, RZ ;  /* 0x0000000402077824 */ /* 0x000fe400078e00ff */
[----:B---3--:R-:W-:Y:S01]  /*0080*/  IMAD.SHL.U32 R0, R0, 0x20, RZ ;  /* 0x0000002000007824 */ /* 0x008fe200078e00ff */
[----:B------:R-:W-:Y:S01]  /*0090*/  SGXT.U32 R16, R16, 0x4 ;  /* 0x000000041010781a */ /* 0x000fe20000000000 */
[----:B----4-:R-:W-:-:S03]  /*00a0*/  IMAD.SHL.U32 R3, R12, 0x20, RZ ;  /* 0x000000200c037824 */ /* 0x010fc600078e00ff */
[----:B------:R-:W-:Y:S02]  /*00b0*/  LOP3.LUT R7, R0, 0x1c, R7, 0xf8, !PT ;  /* 0x0000001c00077812 */ /* 0x000fe400078ef807 */
[----:B------:R-:W-:Y:S02]  /*00c0*/  LOP3.LUT R6, R3, R16, RZ, 0xfc, !PT ;  /* 0x0000001003067212 */ /* 0x000fe400078efcff */
[----:B------:R-:W-:-:S03]  /*00d0*/  ISETP.GE.AND P0, PT, R7, 0x40, PT ;  /* 0x000000400700780c */ /* 0x000fc60003f06270 */
[----:B------:R-:W-:-:S04]  /*00e0*/  IMAD R7, R6, 0x40, R7 ;  /* 0x0000004006077824 */ /* 0x000fc800078e0207 */
[----:B--2---:R-:W-:-:S04]  /*00f0*/  IMAD.WIDE R8, R7, 0x4, R4 ;  /* 0x0000000407087825 */ /* 0x004fc800078e0204 */
[----:B------:R-:W-:Y:S02]  /*0100*/  VIADD R7, R7, 0x400 ;  /* 0x0000040007077836 */ /* 0x000fe40000000000 */
[----:B------:R-:W2:Y:S02]  /*0110*/  @!P0 LDG.E.EL.128 R8, desc[UR6][R8.64] ;  /* 0x0000000608088981 */ /* 0x000ea4000c2e1d00 */
[----:B------:R-:W-:-:S06]  /*0120*/  IMAD.WIDE R4, R7, 0x4, R4 ;  /* 0x0000000407047825 */ /* 0x000fcc00078e0204 */
[----:B------:R-:W3:Y:S01]  /*0130*/  @!P0 LDG.E.EL.128 R4, desc[UR6][R4.64] ;  /* 0x0000000604048981 */ /* 0x000ee2000c2e1d00 */
[----:B------:R-:W1:Y:S01]  /*0140*/  S2UR UR5, SR_CgaCtaId ;  /* 0x00000000000579c3 */ /* 0x000e620000008800 */
[C---:B------:R-:W-:Y:S01]  /*0150*/  IMAD.SHL.U32 R13, R2.reuse, 0x2, RZ ;  /* 0x00000002020d7824 */ /* 0x040fe200078e00ff */
[----:B------:R-:W-:Y:S01]  /*0160*/  UMOV UR4, 0x400 ;  /* 0x0000040000047882 */ /* 0x000fe20000000000 */
[C---:B------:R-:W-:Y:S02]  /*0170*/  IMAD.SHL.U32 R14, R2.reuse, 0x8, RZ ;  /* 0x00000008020e7824 */ /* 0x040fe400078e00ff */
[----:B------:R-:W-:Y:S01]  /*0180*/  IMAD.SHL.U32 R15, R2, 0x80, RZ ;  /* 0x00000080020f7824 */ /* 0x000fe200078e00ff */
[----:B------:R-:W-:Y:S02]  /*0190*/  LOP3.LUT R18, R13, 0xf8, RZ, 0xc0, !PT ;  /* 0x000000f80d127812 */ /* 0x000fe400078ec0ff */
[----:B------:R-:W-:Y:S02]  /*01a0*/  LOP3.LUT R13, R14, 0x3f8, RZ, 0xc0, !PT ;  /* 0x000003f80e0d7812 */ /* 0x000fe400078ec0ff */
[----:B------:R-:W-:-:S02]  /*01b0*/  LOP3.LUT R15, R15, 0x380, RZ, 0xc0, !PT ;  /* 0x000003800f0f7812 */ /* 0x000fc400078ec0ff */
[----:B------:R-:W-:Y:S02]  /*01c0*/  LOP3.LUT R3, R3, 0x18, R14, 0xf8, !PT ;  /* 0x0000001803037812 */ /* 0x000fe400078ef80e */
[----:B------:R-:W-:Y:S01]  /*01d0*/  LOP3.LUT R16, R15, R16, RZ, 0xfc, !PT ;  /* 0x000000100f107212 */ /* 0x000fe200078efcff */
[----:B-1----:R-:W-:-:S06]  /*01e0*/  UPRMT UR4, UR5, 0x654, UR4 ;  /* 0x0000065405047896 */ /* 0x002fcc0008000004 */
[----:B------:R-:W-:Y:S02]  /*01f0*/  IADD3 R13, R13, UR4, R18 ;  /* 0x000000040d0d7c10 */ /* 0x000fe4000fffe012 */
[----:B------:R-:W-:-:S04]  /*0200*/  LOP3.LUT R18, R15, 0x60, RZ, 0xfc, !PT ;  /* 0x000000600f127812 */ /* 0x000fc800078efcff */
[----:B------:R-:W-:-:S05]  /*0210*/  LEA.HI R19, R18, UR4, RZ, 0x1e ;  /* 0x0000000412137c11 */ /* 0x000fca000f8ff0ff */
[----:B------:R-:W-:Y:S01]  /*0220*/  IMAD.IADD R19, R16, 0x1, R19 ;  /* 0x0000000110137824 */ /* 0x000fe200078e0213 */
[----:B--2---:R-:W-:Y:S02]  /*0230*/  FSETP.GTU.AND P1, PT, R8, RZ, !P0 ;  /* 0x000000ff0800720b */ /* 0x004fe4000472c000 */
[----:B------:R-:W-:Y:S02]  /*0240*/  FSETP.GTU.AND P3, PT, R10, RZ, !P0 ;  /* 0x000000ff0a00720b */ /* 0x000fe4000476c000 */
[C---:B------:R-:W-:Y:S02]  /*0250*/  LOP3.LUT R8, R15.reuse, 0x20, RZ, 0xfc, !PT ;  /* 0x000000200f087812 */ /* 0x040fe400078efcff */
[----:B------:R-:W-:Y:S02]  /*0260*/  LOP3.LUT R10, R15, 0x40, RZ, 0xfc, !PT ;  /* 0x000000400f0a7812 */ /* 0x000fe400078efcff */
[----:B------:R-:W-:Y:S02]  /*0270*/  FSETP.GTU.AND P2, PT, R9, RZ, !P0 ;  /* 0x000000ff0900720b */ /* 0x000fe4000474c000 */
[----:B------:R-:W-:-:S02]  /*0280*/  LEA.HI R9, R15, UR4, RZ, 0x1e ;  /* 0x000000040f097c11 */ /* 0x000fc4000f8ff0ff */
[----:B------:R-:W-:Y:S02]  /*0290*/  LEA.HI R15, R8, UR4, RZ, 0x1e ;  /* 0x00000004080f7c11 */ /* 0x000fe4000f8ff0ff */
[----:B------:R-:W-:Y:S01]  /*02a0*/  LEA.HI R17, R10, UR4, RZ, 0x1e ;  /* 0x000000040a117c11 */ /* 0x000fe2000f8ff0ff */
[C---:B------:R-:W-:Y:S01]  /*02b0*/  IMAD.IADD R9, R16.reuse, 0x1, R9 ;  /* 0x0000000110097824 */ /* 0x040fe200078e0209 */
[----:B------:R-:W-:Y:S01]  /*02c0*/  SEL R18, RZ, 0x1, P3 ;  /* 0x00000001ff127807 */ /* 0x000fe20001800000 */
[C---:B------:R-:W-:Y:S01]  /*02d0*/  IMAD.IADD R15, R16.reuse, 0x1, R15 ;  /* 0x00000001100f7824 */ /* 0x040fe200078e020f */
[----:B------:R-:W-:Y:S01]  /*02e0*/  FSETP.GTU.AND P4, PT, R11, RZ, !P0 ;  /* 0x000000ff0b00720b */ /* 0x000fe2000478c000 */
[----:B------:R-:W-:Y:S01]  /*02f0*/  IMAD.IADD R17, R16, 0x1, R17 ;  /* 0x0000000110117824 */ /* 0x000fe200078e0211 */
[----:B------:R-:W-:Y:S01]  /*0300*/  SEL R8, RZ, 0x1, P1 ;  /* 0x00000001ff087807 */ /* 0x000fe20000800000 */
[----:B------:R-:W-:Y:S01]  /*0310*/  ULDC.64 UR4, c[0x0][0x218] ;  /* 0x0000860000047ab9 */ /* 0x000fe20000000a00 */
[----:B------:R-:W-:-:S02]  /*0320*/  SEL R10, RZ, 0x1, P2 ;  /* 0x00000001ff0a7807 */ /* 0x000fc40001000000 */
[----:B---3--:R-:W-:Y:S01]  /*0330*/  FSETP.GTU.AND P3, PT, R4, RZ, !P0 ;  /* 0x000000ff0400720b */ /* 0x008fe2000476c000 */
[----:B------:R1:W-:Y:S01]  /*0340*/  STS.U8 [R9], R8 ;  /* 0x0000000809007388 */ /* 0x0003e20000000000 */
[----:B------:R-:W-:Y:S02]  /*0350*/  FSETP.GTU.AND P2, PT, R5, RZ, !P0 ;  /* 0x000000ff0500720b */ /* 0x000fe4000474c000 */
[----:B------:R-:W-:Y:S01]  /*0360*/  FSETP.GTU.AND P1, PT, R6, RZ, !P0 ;  /* 0x000000ff0600720b */ /* 0x000fe2000472c000 */
[----:B------:R-:W-:Y:S01]  /*0370*/  STS.U8 [R15+0x20], R10 ;  /* 0x0000200a0f007388 */ /* 0x000fe20000000000 */
[----:B------:R-:W-:Y:S02]  /*0380*/  FSETP.GTU.AND P0, PT, R7, RZ, !P0 ;  /* 0x000000ff0700720b */ /* 0x000fe4000470c000 */
[----:B------:R-:W-:Y:S01]  /*0390*/  SEL R16, RZ, 0x1, P4 ;  /* 0x00000001ff107807 */ /* 0x000fe20002000000 */
[----:B------:R-:W-:Y:S01]  /*03a0*/  STS.U8 [R17+0x40], R18 ;  /* 0x0000401211007388 */ /* 0x000fe20000000000 */
[----:B------:R-:W-:-:S02]  /*03b0*/  SEL R20, RZ, 0x1, P3 ;  /* 0x00000001ff147807 */ /* 0x000fc40001800000 */
[----:B------:R-:W-:Y:S01]  /*03c0*/  SEL R22, RZ, 0x1, P2 ;  /* 0x00000001ff167807 */ /* 0x000fe20001000000 */
[----:B------:R-:W-:Y:S01]  /*03d0*/  STS.U8 [R19+0x60], R16 ;  /* 0x0000601013007388 */ /* 0x000fe20000000000 */
[----:B------:R-:W-:Y:S02]  /*03e0*/  SEL R24, RZ, 0x1, P1 ;  /* 0x00000001ff187807 */ /* 0x000fe40000800000 */
[----:B-1----:R-:W-:Y:S01]  /*03f0*/  SEL R8, RZ, 0x1, P0 ;  /* 0x00000001ff087807 */ /* 0x002fe20000000000 */
[----:B------:R-:W-:Y:S01]  /*0400*/  STS.U8 [R9+0x10], R20 ;  /* 0x0000101409007388 */ /* 0x000fe20000000000 */
[----:B------:R-:W-:Y:S02]  /*0410*/  SHF.R.S32.HI R6, RZ, 0x1a, R12 ;  /* 0x0000001aff067819 */ /* 0x000fe4000001140c */
[----:B------:R-:W-:Y:S01]  /*0420*/  SHF.R.U32.HI R7, RZ, 0x2, R2 ;  /* 0x00000002ff077819 */ /* 0x000fe20000011602 */
[----:B------:R-:W-:Y:S01]  /*0430*/  STS.U8 [R15+0x30], R22 ;  /* 0x000030160f007388 */ /* 0x000fe20000000000 */
[----:B------:R-:W-:-:S02]  /*0440*/  SGXT R6, R6, 0x1 ;  /* 0x000000010606781a */ /* 0x000fc40000000200 */
[----:B------:R-:W-:Y:S01]  /*0450*/  SGXT.U32 R7, R7, 0x5 ;  /* 0x000000050707781a */ /* 0x000fe20000000000 */
[----:B------:R-:W-:Y:S01]  /*0460*/  STS.U8 [R17+0x50], R24 ;  /* 0x0000501811007388 */ /* 0x000fe20000000000 */
[----:B------:R-:W-:Y:S02]  /*0470*/  LEA.HI R6, R6, R3, RZ, 0xb ;  /* 0x0000000306067211 */ /* 0x000fe400078f58ff */
[----:B------:R-:W-:Y:S01]  /*0480*/  LOP3.LUT R7, R0, R7, RZ, 0xfc, !PT ;  /* 0x0000000700077212 */ /* 0x000fe200078efcff */
[----:B------:R-:W-:Y:S01]  /*0490*/  STS.U8 [R19+0x70], R8 ;  /* 0x0000700813007388 */ /* 0x000fe20000000000 */
[C---:B------:R-:W-:Y:S01]  /*04a0*/  LOP3.LUT R2, R6.reuse, 0xfffff800, RZ, 0xc0, !PT ;  /* 0xfffff80006027812 */ /* 0x040fe200078ec0ff */
[----:B------:R-:W-:Y:S01]  /*04b0*/  IMAD.SHL.U32 R6, R6, 0x40, RZ ;  /* 0x0000004006067824 */ /* 0x000fe200078e00ff */
[----:B------:R-:W-:Y:S01]  /*04c0*/  BAR.SYNC.DEFER_BLOCKING 0x0 ;  /* 0x0000000000007b1d */ /* 0x000fe20000010000 */
[----:B------:R-:W-:Y:S02]  /*04d0*/  ISETP.GE.AND P0, PT, R7, 0x40, PT ;  /* 0x000000400700780c */ /* 0x000fe40003f06270 */
[----:B------:R-:W-:Y:S01]  /*04e0*/  IMAD.IADD R2, R3, 0x1, -R2 ;  /* 0x0000000103027824 */ /* 0x000fe200078e0a02 */
[----:B------:R-:W-:-:S03]  /*04f0*/  LOP3.LUT R3, R6, 0xfffe0000, RZ, 0xc0, !PT ;  /* 0xfffe000006037812 */ /* 0x000fc600078ec0ff */
[----:B------:R-:W-:-:S04]  /*0500*/  IMAD R2, R7, 0x800, R2 ;  /* 0x0000080007027824 */ /* 0x000fc800078e0202 */
[----:B------:R-:W-:-:S05]  /*0510*/  IMAD.IADD R3, R2, 0x1, R3 ;  /* 0x0000000102037824 */ /* 0x000fca00078e0203 */
[----:B------:R-:W-:-:S04]  /*0520*/  IADD3 R2, P1, R3, UR4, RZ ;  /* 0x0000000403027c10 */ /* 0x000fc8000ff3e0ff */
[----:B------:R-:W-:Y:S01]  /*0530*/  LEA.HI.X.SX32 R3, R3, UR5, 0x1, P1 ;  /* 0x0000000503037c11 */ /* 0x000fe200088f0eff */
[----:B------:R-:W1:Y:S02]  /*0540*/  LDS.64 R4, [R13] ;  /* 0x000000000d047984 */ /* 0x000e640000000a00 */
[C---:B-1----:R-:W-:Y:S02]  /*0550*/  PRMT R0, R4.reuse, 0x7772, RZ ;  /* 0x0000777204007816 */ /* 0x042fe400000000ff */
[C---:B------:R-:W-:Y:S02]  /*0560*/  PRMT R9, R4.reuse, 0x7771, RZ ;  /* 0x0000777104097816 */ /* 0x040fe400000000ff */
[----:B------:R-:W-:Y:S02]  /*0570*/  PRMT R6, R5, 0x7772, RZ ;  /* 0x0000777205067816 */ /* 0x000fe400000000ff */
[----:B------:R-:W-:Y:S02]  /*0580*/  PRMT R9, R9, 0x5410, R0 ;  /* 0x0000541009097816 */ /* 0x000fe40000000000 */
[----:B------:R-:W-:-:S02]  /*0590*/  PRMT R0, R4, 0x7770, RZ ;  /* 0x0000777004007816 */ /* 0x000fc400000000ff */
[----:B------:R-:W-:Y:S02]  /*05a0*/  LOP3.LUT R9, R9, 0x10001, RZ, 0xc0, !PT ;  /* 0x0001000109097812 */ /* 0x000fe400078ec0ff */
[----:B------:R-:W-:Y:S02]  /*05b0*/  PRMT R11, R5, 0x7771, RZ ;  /* 0x00007771050b7816 */ /* 0x000fe400000000ff */
[----:B------:R-:W-:Y:S02]  /*05c0*/  LOP3.LUT R13, R0, 0x1, RZ, 0xc0, !PT ;  /* 0x00000001000d7812 */ /* 0x000fe400078ec0ff */
[----:B------:R-:W-:Y:S02]  /*05d0*/  LOP3.LUT R0, R9, 0xffff, RZ, 0xc0, !PT ;  /* 0x0000ffff09007812 */ /* 0x000fe400078ec0ff */
[----:B------:R-:W-:Y:S02]  /*05e0*/  PRMT R6, R11, 0x5410, R6 ;  /* 0x000054100b067816 */ /* 0x000fe40000000006 */
[----:B------:R-:W-:-:S02]  /*05f0*/  PRMT R13, R13, 0x3340, R0 ;  /* 0x000033400d0d7816 */ /* 0x000fc40000000000 */
[----:B------:R-:W-:Y:S02]  /*0600*/  SHF.R.U32.HI R4, RZ, 0x18, R4 ;  /* 0x00000018ff047819 */ /* 0x000fe40000011604 */
[----:B------:R-:W-:Y:S02]  /*0610*/  PRMT R0, R5, 0x7770, RZ ;  /* 0x0000777005007816 */ /* 0x000fe400000000ff */
[----:B------:R-:W-:Y:S02]  /*0620*/  LOP3.LUT R6, R6, 0x10001, RZ, 0xc0, !PT ;  /* 0x0001000106067812 */ /* 0x000fe400078ec0ff */
[----:B------:R-:W-:Y:S02]  /*0630*/  SHF.R.U32.HI R7, RZ, 0x18, R5 ;  /* 0x00000018ff077819 */ /* 0x000fe40000011605 */
[----:B------:R-:W-:Y:S02]  /*0640*/  SGXT.U32 R5, R4, 0x1 ;  /* 0x000000010405781a */ /* 0x000fe40000000000 */
[----:B------:R-:W-:-:S02]  /*0650*/  LOP3.LUT R11, R0, 0x1, RZ, 0xc0, !PT ;  /* 0x00000001000b7812 */ /* 0x000fc400078ec0ff */
[----:B------:R-:W-:Y:S02]  /*0660*/  PRMT R0, R9, 0x7732, RZ ;  /* 0x0000773209007816 */ /* 0x000fe400000000ff */
[C---:B------:R-:W-:Y:S02]  /*0670*/  PRMT R4, R6.reuse, 0x7732, RZ ;  /* 0x0000773206047816 */ /* 0x040fe400000000ff */
[----:B------:R-:W-:Y:S02]  /*0680*/  LOP3.LUT R6, R6, 0xffff, RZ, 0xc0, !PT ;  /* 0x0000ffff06067812 */ /* 0x000fe400078ec0ff */
[----:B------:R-:W-:Y:S02]  /*0690*/  SGXT.U32 R7, R7, 0x1 ;  /* 0x000000010707781a */ /* 0x000fe40000000000 */
[----:B------:R-:W-:Y:S02]  /*06a0*/  PRMT R0, R0, 0x3340, R5 ;  /* 0x0000334000007816 */ /* 0x000fe40000000005 */
[----:B------:R-:W-:-:S02]  /*06b0*/  PRMT R6, R11, 0x3340, R6 ;  /* 0x000033400b067816 */ /* 0x000fc40000000006 */
[----:B------:R-:W-:Y:S02]  /*06c0*/  PRMT R5, R4, 0x3340, R7 ;  /* 0x0000334004057816 */ /* 0x000fe40000000007 */
[----:B------:R-:W-:Y:S02]  /*06d0*/  PRMT R4, R13, 0x5410, R0 ;  /* 0x000054100d047816 */ /* 0x000fe40000000000 */
[----:B------:R-:W-:Y:S01]  /*06e0*/  PRMT R5, R6, 0x5410, R5 ;  /* 0x0000541006057816 */ /* 0x000fe20000000005 */
[----:B------:R-:W-:Y:S06]  /*06f0*/  @P0 EXIT ;  /* 0x000000000000094d */ /* 0x000fec0003800000 */
[----:B------:R-:W-:Y:S01]  /*0700*/  STG.E.64 desc[UR6][R2.64], R4 ;  /* 0x0000000402007986 */ /* 0x000fe2000c101b06 */
[----:B------:R-:W-:Y:S05]  /*0710*/  EXIT ;  /* 0x000000000000794d */ /* 0x000fea0003800000 */
.L_x_0:
[----:B------:R-:W-:-:S00]  /*0720*/  BRA `(.L_x_0) ;  /* 0xfffffffc00fc7947 */ /* 0x000fc0000383ffff */
[----:B------:R-:W-:-:S00]  /*0730*/  NOP ;  /* 0x0000000000007918 */ /* 0x000fc00000000000 */
        /* <DEDUP_REMOVED lines=12> */
.L_x_1:


//--------------------- .nv.shared.triton_poi_fused_threshold_backward_30 --------------------------
	.section	.nv.shared.triton_poi_fused_threshold_backward_30,"aw",@nobits
	.sectionflags	@""
	.align	16
	.zero		1024


//--------------------- .nv.constant0.triton_poi_fused_threshold_backward_30 --------------------------
	.section	.nv.constant0.triton_poi_fused_threshold_backward_30,"a",@progbits
	.sectionflags	@""
	.align	4
.nv.constant0.triton_poi_fused_threshold_backward_30:
	.zero		552
